	.headerflags	@"EF_CUDA_TEXMODE_UNIFIED EF_CUDA_64BIT_ADDRESS EF_CUDA_ACCELERATORS EF_CUDA_SM90 EF_CUDA_VIRTUAL_SM(EF_CUDA_SM90)"
	.elftype	@"ET_EXEC"


//--------------------- .nv.info                  --------------------------
	.section	.nv.info,"",@"SHT_CUDA_INFO"
	.align	4


	//----- nvinfo : EIATTR_REGCOUNT
	.align		4
        /*0000*/ 	.byte	0x04, 0x2f
        /*0002*/ 	.short	(.L_3 - .L_2)
	.align		4
.L_2:
        /*0004*/ 	.word	index@(triton_poi_fused__native_batch_norm_legit_no_training_hardtanh_0)
        /*0008*/ 	.word	0x0000001e


	//----- nvinfo : EIATTR_MIN_STACK_SIZE
	.align		4
.L_3:
        /*000c*/ 	.byte	0x04, 0x12
        /*000e*/ 	.short	(.L_5 - .L_4)
	.align		4
.L_4:
        /*0010*/ 	.word	index@(triton_poi_fused__native_batch_norm_legit_no_training_hardtanh_0)
        /*0014*/ 	.word	0x00000000


	//----- nvinfo : EIATTR_FRAME_SIZE
	.align		4
.L_5:
        /*0018*/ 	.byte	0x04, 0x11
        /*001a*/ 	.short	(.L_7 - .L_6)
	.align		4
.L_6:
        /*001c*/ 	.word	index@(triton_poi_fused__native_batch_norm_legit_no_training_hardtanh_0)
        /*0020*/ 	.word	0x00000000


	//----- nvinfo : EIATTR_MIN_STACK_SIZE
	.align		4
.L_7:
        /*0024*/ 	.byte	0x04, 0x12
        /*0026*/ 	.short	(.L_9 - .L_8)
	.align		4
.L_8:
        /*0028*/ 	.word	index@(triton_poi_fused__native_batch_norm_legit_no_training_hardtanh_0)
        /*002c*/ 	.word	0x00000000
.L_9:


//--------------------- .nv.info.triton_poi_fused__native_batch_norm_legit_no_training_hardtanh_0 --------------------------
	.section	.nv.info.triton_poi_fused__native_batch_norm_legit_no_training_hardtanh_0,"",@"SHT_CUDA_INFO"
	.sectionflags	@""
	.align	4


	//----- nvinfo : EIATTR_CUDA_API_VERSION
	.align		4
        /*0000*/ 	.byte	0x04, 0x37
        /*0002*/ 	.short	(.L_11 - .L_10)
.L_10:
        /*0004*/ 	.word	0x0000007c


	//----- nvinfo : EIATTR_KPARAM_INFO
	.align		4
.L_11:
        /*0008*/ 	.byte	0x04, 0x17
        /*000a*/ 	.short	(.L_13 - .L_12)
.L_12:
        /*000c*/ 	.word	0x00000000
        /*0010*/ 	.short	0x0006
        /*0012*/ 	.short	0x0030
        /*0014*/ 	.byte	0x00, 0xf0, 0x11, 0x00


	//----- nvinfo : EIATTR_KPARAM_INFO
	.align		4
.L_13:
        /*0018*/ 	.byte	0x04, 0x17
        /*001a*/ 	.short	(.L_15 - .L_14)
.L_14:
        /*001c*/ 	.word	0x00000000
        /*0020*/ 	.short	0x0005
        /*0022*/ 	.short	0x0028
        /*0024*/ 	.byte	0x00, 0xf4, 0x21, 0x00


	//----- nvinfo : EIATTR_KPARAM_INFO
	.align		4
.L_15:
        /*0028*/ 	.byte	0x04, 0x17
        /*002a*/ 	.short	(.L_17 - .L_16)
.L_16:
        /*002c*/ 	.word	0x00000000
        /*0030*/ 	.short	0x0004
        /*0032*/ 	.short	0x0020
        /*0034*/ 	.byte	0x00, 0xf4, 0x21, 0x00


	//----- nvinfo : EIATTR_KPARAM_INFO
	.align		4
.L_17:
        /*0038*/ 	.byte	0x04, 0x17
        /*003a*/ 	.short	(.L_19 - .L_18)
.L_18:
        /*003c*/ 	.word	0x00000000
        /*0040*/ 	.short	0x0003
        /*0042*/ 	.short	0x0018
        /*0044*/ 	.byte	0x00, 0xf4, 0x21, 0x00


	//----- nvinfo : EIATTR_KPARAM_INFO
	.align		4
.L_19:
        /*0048*/ 	.byte	0x04, 0x17
        /*004a*/ 	.short	(.L_21 - .L_20)
.L_20:
        /*004c*/ 	.word	0x00000000
        /*0050*/ 	.short	0x0002
        /*0052*/ 	.short	0x0010
        /*0054*/ 	.byte	0x00, 0xf4, 0x21, 0x00


	//----- nvinfo : EIATTR_KPARAM_INFO
	.align		4
.L_21:
        /*0058*/ 	.byte	0x04, 0x17
        /*005a*/ 	.short	(.L_23 - .L_22)
.L_22:
        /*005c*/ 	.word	0x00000000
        /*0060*/ 	.short	0x0001
        /*0062*/ 	.short	0x0008
        /*0064*/ 	.byte	0x00, 0xf4, 0x21, 0x00


	//----- nvinfo : EIATTR_KPARAM_INFO
	.align		4
.L_23:
        /*0068*/ 	.byte	0x04, 0x17
        /*006a*/ 	.short	(.L_25 - .L_24)
.L_24:
        /*006c*/ 	.word	0x00000000
        /*0070*/ 	.short	0x0000
        /*0072*/ 	.short	0x0000
        /*0074*/ 	.byte	0x00, 0xf4, 0x21, 0x00


	//----- nvinfo : EIATTR_SPARSE_MMA_MASK
	.align		4
.L_25:
        /*0078*/ 	.byte	0x03, 0x50
        /*007a*/ 	.short	0x0000


	//----- nvinfo : EIATTR_MAXREG_COUNT
	.align		4
        /*007c*/ 	.byte	0x03, 0x1b
        /*007e*/ 	.short	0x00ff


	//----- nvinfo : EIATTR_EXIT_INSTR_OFFSETS
	.align		4
        /*0080*/ 	.byte	0x04, 0x1c
        /*0082*/ 	.short	(.L_27 - .L_26)


	//   ....[0]....
.L_26:
        /*0084*/ 	.word	0x00000860


	//----- nvinfo : EIATTR_REQNTID
	.align		4
.L_27:
        /*0088*/ 	.byte	0x04, 0x10
        /*008a*/ 	.short	(.L_29 - .L_28)
.L_28:
        /*008c*/ 	.word	0x00000080
        /*0090*/ 	.word	0x00000001
        /*0094*/ 	.word	0x00000001


	//----- nvinfo : EIATTR_CBANK_PARAM_SIZE
	.align		4
.L_29:
        /*0098*/ 	.byte	0x03, 0x19
        /*009a*/ 	.short	0x0034


	//----- nvinfo : EIATTR_PARAM_CBANK
	.align		4
        /*009c*/ 	.byte	0x04, 0x0a
        /*009e*/ 	.short	(.L_31 - .L_30)
	.align		4
.L_30:
        /*00a0*/ 	.word	index@(.nv.constant0.triton_poi_fused__native_batch_norm_legit_no_training_hardtanh_0)
        /*00a4*/ 	.short	0x0210
        /*00a6*/ 	.short	0x0034


	//----- nvinfo : EIATTR_SW_WAR
	.align		4
.L_31:
        /*00a8*/ 	.byte	0x04, 0x36
        /*00aa*/ 	.short	(.L_33 - .L_32)
.L_32:
        /*00ac*/ 	.word	0x00000008
.L_33:


//--------------------- .nv.callgraph             --------------------------
	.section	.nv.callgraph,"",@"SHT_CUDA_CALLGRAPH"
	.align	4
	.sectionentsize	8
	.align		4
        /*0000*/ 	.word	0x00000000
	.align		4
        /*0004*/ 	.word	0xffffffff
	.align		4
        /*0008*/ 	.word	0x00000000
	.align		4
        /*000c*/ 	.word	0xfffffffe
	.align		4
        /*0010*/ 	.word	0x00000000
	.align		4
        /*0014*/ 	.word	0xfffffffd
	.align		4
        /*0018*/ 	.word	0x00000000
	.align		4
        /*001c*/ 	.word	0xfffffffc


//--------------------- .nv.constant4             --------------------------
	.section	.nv.constant4,"a",@progbits
	.align	8
	.align		8
.nv.constant4:
        /*0000*/ 	.dword	_$_str
	.align		8
        /*0008*/ 	.dword	_$_str_$_2


//--------------------- .text.triton_poi_fused__native_batch_norm_legit_no_training_hardtanh_0 --------------------------
	.section	.text.triton_poi_fused__native_batch_norm_legit_no_training_hardtanh_0,"ax",@progbits
	.align	128
        .global         triton_poi_fused__native_batch_norm_legit_no_training_hardtanh_0
        .type           triton_poi_fused__native_batch_norm_legit_no_training_hardtanh_0,@function
        .size           triton_poi_fused__native_batch_norm_legit_no_training_hardtanh_0,(.L_x_1 - triton_poi_fused__native_batch_norm_legit_no_training_hardtanh_0)
        .other          triton_poi_fused__native_batch_norm_legit_no_training_hardtanh_0,@"STO_CUDA_ENTRY STV_DEFAULT"
triton_poi_fused__native_batch_norm_legit_no_training_hardtanh_0:
.text.triton_poi_fused__native_batch_norm_legit_no_training_hardtanh_0:
[----:B------:R-:W-:Y:S01]  /*0000*/  LDC R1, c[0x0][0x28] ;  /* 0x00000a00ff017b82 */ /* 0x000fe20000000800 */
[----:B------:R-:W1:Y:S01]  /*0010*/  S2R R0, SR_TID.X ;  /* 0x0000000000007919 */ /* 0x000e620000002100 */
[----:B------:R-:W-:-:S06]  /*0020*/  ULDC.64 UR4, c[0x0][0x208] ;  /* 0x0000820000047ab9 */ /* 0x000fcc0000000a00 */
[----:B------:R-:W2:Y:S01]  /*0030*/  LDC.64 R16, c[0x0][0x218] ;  /* 0x00008600ff107b82 */ /* 0x000ea20000000a00 */
[----:B------:R-:W3:Y:S07]  /*0040*/  S2R R5, SR_CTAID.X ;  /* 0x0000000000057919 */ /* 0x000eee0000002500 */
[----:B------:R-:W4:Y:S08]  /*0050*/  LDC.64 R14, c[0x0][0x210] ;  /* 0x00008400ff0e7b82 */ /* 0x000f300000000a00 */
[----:B------:R-:W5:Y:S01]  /*0060*/  LDC.64 R12, c[0x0][0x230] ;  /* 0x00008c00ff0c7b82 */ /* 0x000f620000000a00 */
[----:B-1----:R-:W-:Y:S01]  /*0070*/  IMAD.SHL.U32 R0, R0, 0x4, RZ ;  /* 0x0000000400007824 */ /* 0x002fe200078e00ff */
[----:B---3--:R-:W-:-:S04]  /*0080*/  SHF.R.S32.HI R3, RZ, 0x15, R5 ;  /* 0x00000015ff037819 */ /* 0x008fc80000011405 */
[----:B------:R-:W-:Y:S02]  /*0090*/  LOP3.LUT R0, R0, 0x1fc, RZ, 0xc0, !PT ;  /* 0x000001fc00007812 */ /* 0x000fe400078ec0ff */
[----:B------:R-:W-:-:S03]  /*00a0*/  SGXT R3, R3, 0x1 ;  /* 0x000000010303781a */ /* 0x000fc60000000200 */
[----:B------:R-:W-:-:S05]  /*00b0*/  IMAD R20, R5, 0x400, R0 ;  /* 0x0000040005147824 */ /* 0x000fca00078e0200 */
[----:B------:R-:W-:Y:S02]  /*00c0*/  LEA.HI R0, R3, R20, RZ, 0xc ;  /* 0x0000001403007211 */ /* 0x000fe400078f60ff */
[----:B------:R-:W1:Y:S02]  /*00d0*/  LDC.64 R2, c[0x0][0x220] ;  /* 0x00008800ff027b82 */ /* 0x000e640000000a00 */
[----:B------:R-:W-:Y:S01]  /*00e0*/  SHF.R.S32.HI R23, RZ, 0xc, R0 ;  /* 0x0000000cff177819 */ /* 0x000fe20000011400 */
[----:B------:R-:W-:-:S04]  /*00f0*/  VIADD R0, R0, 0x200 ;  /* 0x0000020000007836 */ /* 0x000fc80000000000 */
[----:B------:R-:W-:Y:S01]  /*0100*/  IMAD.HI R4, R23, 0x38e38e39, RZ ;  /* 0x38e38e3917047827 */ /* 0x000fe200078e02ff */
[----:B------:R-:W-:-:S04]  /*0110*/  SHF.R.S32.HI R0, RZ, 0xc, R0 ;  /* 0x0000000cff007819 */ /* 0x000fc80000011400 */
[----:B------:R-:W-:Y:S01]  /*0120*/  SHF.R.S32.HI R5, RZ, 0x1, R4 ;  /* 0x00000001ff057819 */ /* 0x000fe20000011404 */
[----:B------:R-:W-:-:S03]  /*0130*/  IMAD.HI R6, R0, 0x38e38e39, RZ ;  /* 0x38e38e3900067827 */ /* 0x000fc600078e02ff */
[----:B------:R-:W-:Y:S02]  /*0140*/  LEA.HI R4, R4, R5, RZ, 0x1 ;  /* 0x0000000504047211 */ /* 0x000fe400078f08ff */
[----:B------:R-:W-:-:S03]  /*0150*/  SHF.R.S32.HI R5, RZ, 0x1, R6 ;  /* 0x00000001ff057819 */ /* 0x000fc60000011406 */
[----:B------:R-:W-:Y:S01]  /*0160*/  IMAD R23, R4, -0x9, R23 ;  /* 0xfffffff704177824 */ /* 0x000fe200078e0217 */
[----:B------:R-:W-:-:S03]  /*0170*/  LEA.HI R5, R6, R5, RZ, 0x1 ;  /* 0x0000000506057211 */ /* 0x000fc600078f08ff */
[----:B-1----:R-:W-:-:S04]  /*0180*/  IMAD.WIDE R8, R23, 0x4, R2 ;  /* 0x0000000417087825 */ /* 0x002fc800078e0202 */
[----:B------:R-:W-:Y:S02]  /*0190*/  IMAD R19, R5, -0x9, R0 ;  /* 0xfffffff705137824 */ /* 0x000fe400078e0200 */
[----:B------:R-:W3:Y:S02]  /*01a0*/  LDG.E.EL R0, desc[UR4][R8.64] ;  /* 0x0000000408007981 */ /* 0x000ee4000c2e1900 */
[----:B------:R-:W-:Y:S02]  /*01b0*/  IMAD.WIDE R10, R19, 0x4, R2 ;  /* 0x00000004130a7825 */ /* 0x000fe400078e0202 */
[----:B------:R-:W1:Y:S03]  /*01c0*/  LDC.64 R2, c[0x0][0x228] ;  /* 0x00008a00ff027b82 */ /* 0x000e660000000a00 */
[----:B------:R-:W3:Y:S01]  /*01d0*/  LDG.E.EL R18, desc[UR4][R10.64] ;  /* 0x000000040a127981 */ /* 0x000ee2000c2e1900 */
[----:B--2---:R-:W-:-:S04]  /*01e0*/  IMAD.WIDE R26, R23, 0x4, R16 ;  /* 0x00000004171a7825 */ /* 0x004fc800078e0210 */
[----:B----4-:R-:W-:Y:S01]  /*01f0*/  IMAD.WIDE R14, R20, 0x4, R14 ;  /* 0x00000004140e7825 */ /* 0x010fe200078e020e */
[----:B------:R-:W2:Y:S04]  /*0200*/  LDG.E.EL R21, desc[UR4][R26.64] ;  /* 0x000000041a157981 */ /* 0x000ea8000c2e1900 */
[----:B------:R-:W2:Y:S01]  /*0210*/  LDG.E.128 R4, desc[UR4][R14.64] ;  /* 0x000000040e047981 */ /* 0x000ea2000c1e1d00 */
[----:B------:R-:W-:-:S03]  /*0220*/  IMAD.WIDE R16, R19, 0x4, R16 ;  /* 0x0000000413107825 */ /* 0x000fc600078e0210 */
[----:B------:R-:W4:Y:S04]  /*0230*/  LDG.E.128 R8, desc[UR4][R14.64+0x800] ;  /* 0x000800040e087981 */ /* 0x000f28000c1e1d00 */
[----:B------:R-:W4:Y:S01]  /*0240*/  LDG.E.EL R16, desc[UR4][R16.64] ;  /* 0x0000000410107981 */ /* 0x000f22000c2e1900 */
[----:B01----:R-:W-:-:S04]  /*0250*/  IMAD.WIDE R24, R23, 0x4, R2 ;  /* 0x0000000417187825 */ /* 0x003fc800078e0202 */
[----:B-----5:R-:W-:Y:S02]  /*0260*/  IMAD.WIDE R22, R23, 0x4, R12 ;  /* 0x0000000417167825 */ /* 0x020fe400078e020c */
[----:B------:R-:W5:Y:S04]  /*0270*/  LDG.E.EL R24, desc[UR4][R24.64] ;  /* 0x0000000418187981 */ /* 0x000f68000c2e1900 */
[----:B------:R-:W5:Y:S01]  /*0280*/  LDG.E.EL R23, desc[UR4][R22.64] ;  /* 0x0000000416177981 */ /* 0x000f62000c2e1900 */
[----:B------:R-:W-:-:S04]  /*0290*/  IMAD.WIDE R2, R19, 0x4, R2 ;  /* 0x0000000413027825 */ /* 0x000fc800078e0202 */
[----:B------:R-:W-:Y:S02]  /*02a0*/  IMAD.WIDE R12, R19, 0x4, R12 ;  /* 0x00000004130c7825 */ /* 0x000fe400078e020c */
[----:B------:R-:W4:Y:S04]  /*02b0*/  LDG.E.EL R2, desc[UR4][R2.64] ;  /* 0x0000000402027981 */ /* 0x000f28000c2e1900 */
[----:B------:R0:W4:Y:S02]  /*02c0*/  LDG.E.EL R13, desc[UR4][R12.64] ;  /* 0x000000040c0d7981 */ /* 0x000124000c2e1900 */
[----:B0-----:R-:W-:Y:S02]  /*02d0*/  IMAD.MOV.U32 R12, RZ, RZ, 0x3e800000 ;  /* 0x3e800000ff0c7424 */ /* 0x001fe400078e00ff */
[----:B---3--:R-:W-:-:S04]  /*02e0*/  FADD R0, R0, 9.9999997473787516356e-06 ;  /* 0x3727c5ac00007421 */ /* 0x008fc80000000000 */
[----:B------:R-:W0:Y:S01]  /*02f0*/  MUFU.SQRT R19, R0 ;  /* 0x0000000000137308 */ /* 0x000e220000002000 */
[----:B------:R-:W-:-:S07]  /*0300*/  FADD R18, R18, 9.9999997473787516356e-06 ;  /* 0x3727c5ac12127421 */ /* 0x000fce0000000000 */
[----:B------:R-:W1:Y:S01]  /*0310*/  MUFU.SQRT R25, R18 ;  /* 0x0000001200197308 */ /* 0x000e620000002000 */
[C---:B0-----:R-:W-:Y:S02]  /*0320*/  FSETP.GT.AND P0, PT, R19.reuse, 8.50705917302346158658e+37, PT ;  /* 0x7e8000001300780b */ /* 0x041fe40003f04000 */
[----:B------:R-:W-:Y:S02]  /*0330*/  FSETP.GEU.AND P2, PT, R19, 1.175494350822287508e-38, PT ;  /* 0x008000001300780b */ /* 0x000fe40003f4e000 */
[C---:B-1----:R-:W-:Y:S02]  /*0340*/  FSETP.GT.AND P1, PT, R25.reuse, 8.50705917302346158658e+37, PT ;  /* 0x7e8000001900780b */ /* 0x042fe40003f24000 */
[----:B------:R-:W-:-:S07]  /*0350*/  FSETP.GEU.AND P3, PT, R25, 1.175494350822287508e-38, PT ;  /* 0x008000001900780b */ /* 0x000fce0003f6e000 */
[----:B------:R-:W-:-:S04]  /*0360*/  @P0 FMUL R19, R19, 0.25 ;  /* 0x3e80000013130820 */ /* 0x000fc80000400000 */
[----:B------:R-:W-:Y:S01]  /*0370*/  @!P2 FMUL R19, R19, 16777216 ;  /* 0x4b8000001313a820 */ /* 0x000fe20000400000 */
[----:B------:R-:W-:-:S05]  /*0380*/  @P1 FMUL R25, R25, 0.25 ;  /* 0x3e80000019191820 */ /* 0x000fca0000400000 */
[----:B------:R-:W0:Y:S01]  /*0390*/  MUFU.RCP R19, R19 ;  /* 0x0000001300137308 */ /* 0x000e220000001000 */
[----:B------:R-:W-:Y:S01]  /*03a0*/  @!P3 FMUL R25, R25, 16777216 ;  /* 0x4b8000001919b820 */ /* 0x000fe20000400000 */
[----:B------:R-:W-:-:S06]  /*03b0*/  FSEL R0, R12, 1, P0 ;  /* 0x3f8000000c007808 */ /* 0x000fcc0000000000 */
[----:B------:R-:W1:Y:S01]  /*03c0*/  MUFU.RCP R25, R25 ;  /* 0x0000001900197308 */ /* 0x000e620000001000 */
[----:B------:R-:W-:Y:S01]  /*03d0*/  FSEL R12, R12, 1, P1 ;  /* 0x3f8000000c0c7808 */ /* 0x000fe20000800000 */
[----:B------:R-:W-:Y:S01]  /*03e0*/  @!P2 FMUL R0, R0, 16777216 ;  /* 0x4b8000000000a820 */ /* 0x000fe20000400000 */
[--C-:B--2---:R-:W-:Y:S01]  /*03f0*/  FADD R14, R7, -R21.reuse ;  /* 0x80000015070e7221 */ /* 0x104fe20000000000 */
[--C-:B------:R-:W-:Y:S02]  /*0400*/  FADD R6, R6, -R21.reuse ;  /* 0x8000001506067221 */ /* 0x100fe40000000000 */
[----:B------:R-:W-:Y:S01]  /*0410*/  @!P3 FMUL R12, R12, 16777216 ;  /* 0x4b8000000c0cb820 */ /* 0x000fe20000400000 */
[----:B0-----:R-:W-:Y:S01]  /*0420*/  FMUL R3, R19, R0 ;  /* 0x0000000013037220 */ /* 0x001fe20000400000 */
[----:B------:R-:W-:-:S03]  /*0430*/  FADD R4, R4, -R21 ;  /* 0x8000001504047221 */ /* 0x000fc60000000000 */
[C---:B------:R-:W-:Y:S01]  /*0440*/  FMUL R14, R3.reuse, R14 ;  /* 0x0000000e030e7220 */ /* 0x040fe20000400000 */
[----:B------:R-:W-:Y:S01]  /*0450*/  FMUL R6, R3, R6 ;  /* 0x0000000603067220 */ /* 0x000fe20000400000 */
[----:B-1----:R-:W-:Y:S01]  /*0460*/  FMUL R0, R25, R12 ;  /* 0x0000000c19007220 */ /* 0x002fe20000400000 */
[----:B------:R-:W-:Y:S01]  /*0470*/  FADD R12, R5, -R21 ;  /* 0x80000015050c7221 */ /* 0x000fe20000000000 */
[C-C-:B-----5:R-:W-:Y:S01]  /*0480*/  FFMA R14, R24.reuse, R14, R23.reuse ;  /* 0x0000000e180e7223 */ /* 0x160fe20000000017 */
[C---:B------:R-:W-:Y:S01]  /*0490*/  FMUL R4, R3.reuse, R4 ;  /* 0x0000000403047220 */ /* 0x040fe20000400000 */
[--C-:B------:R-:W-:Y:S01]  /*04a0*/  FFMA R6, R24, R6, R23.reuse ;  /* 0x0000000618067223 */ /* 0x100fe20000000017 */
[----:B------:R-:W-:Y:S01]  /*04b0*/  FMUL R12, R3, R12 ;  /* 0x0000000c030c7220 */ /* 0x000fe20000400000 */
[--C-:B----4-:R-:W-:Y:S01]  /*04c0*/  FADD R3, R8, -R16.reuse ;  /* 0x8000001008037221 */ /* 0x110fe20000000000 */
[--C-:B------:R-:W-:Y:S01]  /*04d0*/  FADD R9, R9, -R16.reuse ;  /* 0x8000001009097221 */ /* 0x100fe20000000000 */
[--C-:B------:R-:W-:Y:S01]  /*04e0*/  FADD R7, R10, -R16.reuse ;  /* 0x800000100a077221 */ /* 0x100fe20000000000 */
[----:B------:R-:W-:Y:S01]  /*04f0*/  FADD R11, R11, -R16 ;  /* 0x800000100b0b7221 */ /* 0x000fe20000000000 */
[----:B------:R-:W-:Y:S01]  /*0500*/  FSETP.GTU.AND P3, PT, R14, RZ, PT ;  /* 0x000000ff0e00720b */ /* 0x000fe20003f6c000 */
[C---:B------:R-:W-:Y:S01]  /*0510*/  FMUL R3, R0.reuse, R3 ;  /* 0x0000000300037220 */ /* 0x040fe20000400000 */
[C---:B------:R-:W-:Y:S01]  /*0520*/  FMUL R10, R0.reuse, R9 ;  /* 0x00000009000a7220 */ /* 0x040fe20000400000 */
[----:B------:R-:W-:Y:S01]  /*0530*/  FMUL R8, R0, R7 ;  /* 0x0000000700087220 */ /* 0x000fe20000400000 */
[----:B------:R-:W-:Y:S01]  /*0540*/  FFMA R5, R24, R12, R23 ;  /* 0x0000000c18057223 */ /* 0x000fe20000000017 */
[----:B------:R-:W-:Y:S01]  /*0550*/  FMUL R0, R0, R11 ;  /* 0x0000000b00007220 */ /* 0x000fe20000400000 */
[----:B------:R-:W-:-:S02]  /*0560*/  FSETP.GTU.AND P5, PT, R6, RZ, PT ;  /* 0x000000ff0600720b */ /* 0x000fc40003fac000 */
[----:B------:R-:W-:Y:S01]  /*0570*/  FSEL R7, R14, RZ, P3 ;  /* 0x000000ff0e077208 */ /* 0x000fe20001800000 */
[----:B------:R-:W-:Y:S01]  /*0580*/  FFMA R4, R24, R4, R23 ;  /* 0x0000000418047223 */ /* 0x000fe20000000017 */
[--C-:B------:R-:W-:Y:S01]  /*0590*/  FFMA R0, R2, R0, R13.reuse ;  /* 0x0000000002007223 */ /* 0x100fe2000000000d */
[----:B------:R-:W-:Y:S02]  /*05a0*/  FSEL R6, R6, RZ, P5 ;  /* 0x000000ff06067208 */ /* 0x000fe40002800000 */
[----:B------:R-:W-:Y:S02]  /*05b0*/  FSETP.GTU.AND P0, PT, R5, RZ, PT ;  /* 0x000000ff0500720b */ /* 0x000fe40003f0c000 */
[----:B------:R-:W-:Y:S01]  /*05c0*/  FSETP.GEU.AND P5, PT, R7, 6, PT ;  /* 0x40c000000700780b */ /* 0x000fe20003fae000 */
[C-C-:B------:R-:W-:Y:S01]  /*05d0*/  FFMA R12, R2.reuse, R3, R13.reuse ;  /* 0x00000003020c7223 */ /* 0x140fe2000000000d */
[----:B------:R-:W-:Y:S01]  /*05e0*/  FFMA R10, R2, R10, R13 ;  /* 0x0000000a020a7223 */ /* 0x000fe2000000000d */
[----:B------:R-:W-:-:S02]  /*05f0*/  FSETP.GTU.AND P4, PT, R4, RZ, PT ;  /* 0x000000ff0400720b */ /* 0x000fc40003f8c000 */
[----:B------:R-:W-:Y:S02]  /*0600*/  FSETP.GTU.AND P1, PT, R0, RZ, PT ;  /* 0x000000ff0000720b */ /* 0x000fe40003f2c000 */
[----:B------:R-:W-:Y:S01]  /*0610*/  FSEL R5, R5, RZ, P0 ;  /* 0x000000ff05057208 */ /* 0x000fe20000000000 */
[----:B------:R-:W-:Y:S01]  /*0620*/  FFMA R15, R2, R8, R13 ;  /* 0x00000008020f7223 */ /* 0x000fe2000000000d */
[----:B------:R-:W-:Y:S01]  /*0630*/  FSETP.GEU.AND P0, PT, R6, 6, PT ;  /* 0x40c000000600780b */ /* 0x000fe20003f0e000 */
[----:B------:R-:W0:Y:S01]  /*0640*/  LDC.64 R2, c[0x0][0x238] ;  /* 0x00008e00ff027b82 */ /* 0x000e220000000a00 */
[----:B------:R-:W-:Y:S02]  /*0650*/  FSEL R4, R4, RZ, P4 ;  /* 0x000000ff04047208 */ /* 0x000fe40002000000 */
[----:B------:R-:W-:Y:S02]  /*0660*/  FSEL R11, R0, RZ, P1 ;  /* 0x000000ff000b7208 */ /* 0x000fe40000800000 */
[----:B------:R-:W-:-:S02]  /*0670*/  FSETP.GTU.AND P2, PT, R10, RZ, PT ;  /* 0x000000ff0a00720b */ /* 0x000fc40003f4c000 */
[----:B------:R-:W-:Y:S02]  /*0680*/  FSETP.GTU.AND P3, PT, R12, RZ, PT ;  /* 0x000000ff0c00720b */ /* 0x000fe40003f6c000 */
[----:B------:R-:W-:Y:S02]  /*0690*/  FSETP.NAN.AND P4, PT, R7, R7, PT ;  /* 0x000000070700720b */ /* 0x000fe40003f88000 */
[----:B------:R-:W-:Y:S02]  /*06a0*/  FSETP.GEU.AND P1, PT, R5, 6, PT ;  /* 0x40c000000500780b */ /* 0x000fe40003f2e000 */
[----:B------:R-:W-:Y:S02]  /*06b0*/  FSETP.GTU.AND P6, PT, R15, RZ, PT ;  /* 0x000000ff0f00720b */ /* 0x000fe40003fcc000 */
[----:B------:R-:W-:Y:S02]  /*06c0*/  FSEL R9, R10, RZ, P2 ;  /* 0x000000ff0a097208 */ /* 0x000fe40001000000 */
[----:B------:R-:W-:-:S02]  /*06d0*/  FSEL R8, R12, RZ, P3 ;  /* 0x000000ff0c087208 */ /* 0x000fc40001800000 */
[----:B------:R-:W-:Y:S02]  /*06e0*/  @P5 SEL R7, R7, 0x40c00000, P4 ;  /* 0x40c0000007075807 */ /* 0x000fe40002000000 */
[----:B------:R-:W-:Y:S02]  /*06f0*/  FSETP.NAN.AND P2, PT, R6, R6, PT ;  /* 0x000000060600720b */ /* 0x000fe40003f48000 */
[----:B------:R-:W-:Y:S02]  /*0700*/  FSETP.GEU.AND P3, PT, R4, 6, PT ;  /* 0x40c000000400780b */ /* 0x000fe40003f6e000 */
[----:B------:R-:W-:Y:S02]  /*0710*/  FSETP.GEU.AND P5, PT, R11, 6, PT ;  /* 0x40c000000b00780b */ /* 0x000fe40003fae000 */
[----:B------:R-:W-:Y:S02]  /*0720*/  FSEL R10, R15, RZ, P6 ;  /* 0x000000ff0f0a7208 */ /* 0x000fe40003000000 */
[----:B------:R-:W-:-:S02]  /*0730*/  FSETP.NAN.AND P6, PT, R5, R5, PT ;  /* 0x000000050500720b */ /* 0x000fc40003fc8000 */
[----:B------:R-:W-:Y:S02]  /*0740*/  @P0 SEL R6, R6, 0x40c00000, P2 ;  /* 0x40c0000006060807 */ /* 0x000fe40001000000 */
[----:B------:R-:W-:Y:S02]  /*0750*/  FSETP.GEU.AND P4, PT, R9, 6, PT ;  /* 0x40c000000900780b */ /* 0x000fe40003f8e000 */
[----:B------:R-:W-:Y:S02]  /*0760*/  FSETP.GEU.AND P2, PT, R8, 6, PT ;  /* 0x40c000000800780b */ /* 0x000fe40003f4e000 */
[----:B------:R-:W-:Y:S02]  /*0770*/  FSETP.GEU.AND P0, PT, R10, 6, PT ;  /* 0x40c000000a00780b */ /* 0x000fe40003f0e000 */
[----:B------:R-:W-:Y:S02]  /*0780*/  @P1 SEL R5, R5, 0x40c00000, P6 ;  /* 0x40c0000005051807 */ /* 0x000fe40003000000 */
[----:B------:R-:W-:-:S02]  /*0790*/  FSETP.NAN.AND P6, PT, R4, R4, PT ;  /* 0x000000040400720b */ /* 0x000fc40003fc8000 */
[C---:B------:R-:W-:Y:S02]  /*07a0*/  FSETP.NAN.AND P1, PT, R11.reuse, R11, PT ;  /* 0x0000000b0b00720b */ /* 0x040fe40003f28000 */
[----:B------:R-:W-:Y:S02]  /*07b0*/  @P3 SEL R4, R4, 0x40c00000, P6 ;  /* 0x40c0000004043807 */ /* 0x000fe40003000000 */
[----:B------:R-:W-:Y:S02]  /*07c0*/  @P5 SEL R11, R11, 0x40c00000, P1 ;  /* 0x40c000000b0b5807 */ /* 0x000fe40000800000 */
[C---:B------:R-:W-:Y:S02]  /*07d0*/  FSETP.NAN.AND P6, PT, R9.reuse, R9, PT ;  /* 0x000000090900720b */ /* 0x040fe40003fc8000 */
[----:B------:R-:W-:Y:S02]  /*07e0*/  FSETP.NAN.AND P3, PT, R8, R8, PT ;  /* 0x000000080800720b */ /* 0x000fe40003f68000 */
[----:B------:R-:W-:Y:S01]  /*07f0*/  FSETP.NAN.AND P1, PT, R10, R10, PT ;  /* 0x0000000a0a00720b */ /* 0x000fe20003f28000 */
[----:B0-----:R-:W-:Y:S01]  /*0800*/  IMAD.WIDE R20, R20, 0x4, R2 ;  /* 0x0000000414147825 */ /* 0x001fe200078e0202 */
[----:B------:R-:W-:-:S02]  /*0810*/  @P4 SEL R9, R9, 0x40c00000, P6 ;  /* 0x40c0000009094807 */ /* 0x000fc40003000000 */
[----:B------:R-:W-:Y:S02]  /*0820*/  @P2 SEL R8, R8, 0x40c00000, P3 ;  /* 0x40c0000008082807 */ /* 0x000fe40001800000 */
[----:B------:R-:W-:Y:S01]  /*0830*/  @P0 SEL R10, R10, 0x40c00000, P1 ;  /* 0x40c000000a0a0807 */ /* 0x000fe20000800000 */
[----:B------:R-:W-:Y:S04]  /*0840*/  STG.E.128 desc[UR4][R20.64], R4 ;  /* 0x0000000414007986 */ /* 0x000fe8000c101d04 */
[----:B------:R-:W-:Y:S01]  /*0850*/  STG.E.128 desc[UR4][R20.64+0x800], R8 ;  /* 0x0008000814007986 */ /* 0x000fe2000c101d04 */
[----:B------:R-:W-:Y:S05]  /*0860*/  EXIT ;  /* 0x000000000000794d */ /* 0x000fea0003800000 */
.L_x_0:
[----:B------:R-:W-:-:S00]  /*0870*/  BRA `(.L_x_0) ;  /* 0xfffffffc00fc7947 */ /* 0x000fc0000383ffff */
[----:B------:R-:W-:-:S00]  /*0880*/  NOP ;  /* 0x0000000000007918 */ /* 0x000fc00000000000 */
[----:B------:R-:W-:-:S00]  /*0890*/  NOP ;  /* 0x0000000000007918 */ /* 0x000fc00000000000 */
[----:B------:R-:W-:-:S00]  /*08a0*/  NOP ;  /* 0x0000000000007918 */ /* 0x000fc00000000000 */
[----:B------:R-:W-:-:S00]  /*08b0*/  NOP ;  /* 0x0000000000007918 */ /* 0x000fc00000000000 */
[----:B------:R-:W-:-:S00]  /*08c0*/  NOP ;  /* 0x0000000000007918 */ /* 0x000fc00000000000 */
[----:B------:R-:W-:-:S00]  /*08d0*/  NOP ;  /* 0x0000000000007918 */ /* 0x000fc00000000000 */
[----:B------:R-:W-:-:S00]  /*08e0*/  NOP ;  /* 0x0000000000007918 */ /* 0x000fc00000000000 */
[----:B------:R-:W-:-:S00]  /*08f0*/  NOP ;  /* 0x0000000000007918 */ /* 0x000fc00000000000 */
.L_x_1:


//--------------------- .nv.global.init           --------------------------
	.section	.nv.global.init,"aw",@progbits
.nv.global.init:
	.type		_$_str,@object
	.size		_$_str,(_$_str_$_2 - _$_str)
_$_str:
        /*0000*/ 	.byte	0x5f, 0x5f, 0x43, 0x55, 0x44, 0x41, 0x5f, 0x46, 0x54, 0x5a, 0x00
	.type		_$_str_$_2,@object
	.size		_$_str_$_2,(.L_1 - _$_str_$_2)
_$_str_$_2:
        /*000b*/ 	.byte	0x5f, 0x5f, 0x43, 0x55, 0x44, 0x41, 0x5f, 0x50, 0x52, 0x45, 0x43, 0x5f, 0x53, 0x51, 0x52, 0x54
        /*001b*/ 	.byte	0x00
.L_1:


//--------------------- .nv.constant0.triton_poi_fused__native_batch_norm_legit_no_training_hardtanh_0 --------------------------
	.section	.nv.constant0.triton_poi_fused__native_batch_norm_legit_no_training_hardtanh_0,"a",@progbits
	.sectionflags	@""
	.align	4
.nv.constant0.triton_poi_fused__native_batch_norm_legit_no_training_hardtanh_0:
	.zero		580
